	.headerflags	@"EF_CUDA_TEXMODE_UNIFIED EF_CUDA_64BIT_ADDRESS EF_CUDA_ACCELERATORS EF_CUDA_SM90 EF_CUDA_VIRTUAL_SM(EF_CUDA_SM90)"
	.elftype	@"ET_EXEC"


//--------------------- .nv.info                  --------------------------
	.section	.nv.info,"",@"SHT_CUDA_INFO"
	.align	4


	//----- nvinfo : EIATTR_REGCOUNT
	.align		4
        /*0000*/ 	.byte	0x04, 0x2f
        /*0002*/ 	.short	(.L_1 - .L_0)
	.align		4
.L_0:
        /*0004*/ 	.word	index@(triton_poi_fused__unsafe_index_add_convolution_leaky_relu_mul_sub_39)
        /*0008*/ 	.word	0x00000020


	//----- nvinfo : EIATTR_MIN_STACK_SIZE
	.align		4
.L_1:
        /*000c*/ 	.byte	0x04, 0x12
        /*000e*/ 	.short	(.L_3 - .L_2)
	.align		4
.L_2:
        /*0010*/ 	.word	index@(triton_poi_fused__unsafe_index_add_convolution_leaky_relu_mul_sub_39)
        /*0014*/ 	.word	0x00000000


	//----- nvinfo : EIATTR_FRAME_SIZE
	.align		4
.L_3:
        /*0018*/ 	.byte	0x04, 0x11
        /*001a*/ 	.short	(.L_5 - .L_4)
	.align		4
.L_4:
        /*001c*/ 	.word	index@(triton_poi_fused__unsafe_index_add_convolution_leaky_relu_mul_sub_39)
        /*0020*/ 	.word	0x00000000


	//----- nvinfo : EIATTR_MIN_STACK_SIZE
	.align		4
.L_5:
        /*0024*/ 	.byte	0x04, 0x12
        /*0026*/ 	.short	(.L_7 - .L_6)
	.align		4
.L_6:
        /*0028*/ 	.word	index@(triton_poi_fused__unsafe_index_add_convolution_leaky_relu_mul_sub_39)
        /*002c*/ 	.word	0x00000000
.L_7:


//--------------------- .nv.info.triton_poi_fused__unsafe_index_add_convolution_leaky_relu_mul_sub_39 --------------------------
	.section	.nv.info.triton_poi_fused__unsafe_index_add_convolution_leaky_relu_mul_sub_39,"",@"SHT_CUDA_INFO"
	.sectionflags	@""
	.align	4


	//----- nvinfo : EIATTR_CUDA_API_VERSION
	.align		4
        /*0000*/ 	.byte	0x04, 0x37
        /*0002*/ 	.short	(.L_9 - .L_8)
.L_8:
        /*0004*/ 	.word	0x0000007c


	//----- nvinfo : EIATTR_KPARAM_INFO
	.align		4
.L_9:
        /*0008*/ 	.byte	0x04, 0x17
        /*000a*/ 	.short	(.L_11 - .L_10)
.L_10:
        /*000c*/ 	.word	0x00000000
        /*0010*/ 	.short	0x000a
        /*0012*/ 	.short	0x0050
        /*0014*/ 	.byte	0x00, 0xf0, 0x11, 0x00


	//----- nvinfo : EIATTR_KPARAM_INFO
	.align		4
.L_11:
        /*0018*/ 	.byte	0x04, 0x17
        /*001a*/ 	.short	(.L_13 - .L_12)
.L_12:
        /*001c*/ 	.word	0x00000000
        /*0020*/ 	.short	0x0009
        /*0022*/ 	.short	0x0048
        /*0024*/ 	.byte	0x00, 0xf4, 0x21, 0x00


	//----- nvinfo : EIATTR_KPARAM_INFO
	.align		4
.L_13:
        /*0028*/ 	.byte	0x04, 0x17
        /*002a*/ 	.short	(.L_15 - .L_14)
.L_14:
        /*002c*/ 	.word	0x00000000
        /*0030*/ 	.short	0x0008
        /*0032*/ 	.short	0x0040
        /*0034*/ 	.byte	0x00, 0xf4, 0x21, 0x00


	//----- nvinfo : EIATTR_KPARAM_INFO
	.align		4
.L_15:
        /*0038*/ 	.byte	0x04, 0x17
        /*003a*/ 	.short	(.L_17 - .L_16)
.L_16:
        /*003c*/ 	.word	0x00000000
        /*0040*/ 	.short	0x0007
        /*0042*/ 	.short	0x0038
        /*0044*/ 	.byte	0x00, 0xf4, 0x21, 0x00


	//----- nvinfo : EIATTR_KPARAM_INFO
	.align		4
.L_17:
        /*0048*/ 	.byte	0x04, 0x17
        /*004a*/ 	.short	(.L_19 - .L_18)
.L_18:
        /*004c*/ 	.word	0x00000000
        /*0050*/ 	.short	0x0006
        /*0052*/ 	.short	0x0030
        /*0054*/ 	.byte	0x00, 0xf4, 0x21, 0x00


	//----- nvinfo : EIATTR_KPARAM_INFO
	.align		4
.L_19:
        /*0058*/ 	.byte	0x04, 0x17
        /*005a*/ 	.short	(.L_21 - .L_20)
.L_20:
        /*005c*/ 	.word	0x00000000
        /*0060*/ 	.short	0x0005
        /*0062*/ 	.short	0x0028
        /*0064*/ 	.byte	0x00, 0xf4, 0x21, 0x00


	//----- nvinfo : EIATTR_KPARAM_INFO
	.align		4
.L_21:
        /*0068*/ 	.byte	0x04, 0x17
        /*006a*/ 	.short	(.L_23 - .L_22)
.L_22:
        /*006c*/ 	.word	0x00000000
        /*0070*/ 	.short	0x0004
        /*0072*/ 	.short	0x0020
        /*0074*/ 	.byte	0x00, 0xf4, 0x21, 0x00


	//----- nvinfo : EIATTR_KPARAM_INFO
	.align		4
.L_23:
        /*0078*/ 	.byte	0x04, 0x17
        /*007a*/ 	.short	(.L_25 - .L_24)
.L_24:
        /*007c*/ 	.word	0x00000000
        /*0080*/ 	.short	0x0003
        /*0082*/ 	.short	0x0018
        /*0084*/ 	.byte	0x00, 0xf4, 0x21, 0x00


	//----- nvinfo : EIATTR_KPARAM_INFO
	.align		4
.L_25:
        /*0088*/ 	.byte	0x04, 0x17
        /*008a*/ 	.short	(.L_27 - .L_26)
.L_26:
        /*008c*/ 	.word	0x00000000
        /*0090*/ 	.short	0x0002
        /*0092*/ 	.short	0x0010
        /*0094*/ 	.byte	0x00, 0xf4, 0x21, 0x00


	//----- nvinfo : EIATTR_KPARAM_INFO
	.align		4
.L_27:
        /*0098*/ 	.byte	0x04, 0x17
        /*009a*/ 	.short	(.L_29 - .L_28)
.L_28:
        /*009c*/ 	.word	0x00000000
        /*00a0*/ 	.short	0x0001
        /*00a2*/ 	.short	0x0008
        /*00a4*/ 	.byte	0x00, 0xf4, 0x21, 0x00


	//----- nvinfo : EIATTR_KPARAM_INFO
	.align		4
.L_29:
        /*00a8*/ 	.byte	0x04, 0x17
        /*00aa*/ 	.short	(.L_31 - .L_30)
.L_30:
        /*00ac*/ 	.word	0x00000000
        /*00b0*/ 	.short	0x0000
        /*00b2*/ 	.short	0x0000
        /*00b4*/ 	.byte	0x00, 0xf4, 0x21, 0x00


	//----- nvinfo : EIATTR_SPARSE_MMA_MASK
	.align		4
.L_31:
        /*00b8*/ 	.byte	0x03, 0x50
        /*00ba*/ 	.short	0x0000


	//----- nvinfo : EIATTR_MAXREG_COUNT
	.align		4
        /*00bc*/ 	.byte	0x03, 0x1b
        /*00be*/ 	.short	0x00ff


	//----- nvinfo : EIATTR_EXIT_INSTR_OFFSETS
	.align		4
        /*00c0*/ 	.byte	0x04, 0x1c
        /*00c2*/ 	.short	(.L_33 - .L_32)


	//   ....[0]....
.L_32:
        /*00c4*/ 	.word	0x00000b20


	//----- nvinfo : EIATTR_REQNTID
	.align		4
.L_33:
        /*00c8*/ 	.byte	0x04, 0x10
        /*00ca*/ 	.short	(.L_35 - .L_34)
.L_34:
        /*00cc*/ 	.word	0x00000100
        /*00d0*/ 	.word	0x00000001
        /*00d4*/ 	.word	0x00000001


	//----- nvinfo : EIATTR_CBANK_PARAM_SIZE
	.align		4
.L_35:
        /*00d8*/ 	.byte	0x03, 0x19
        /*00da*/ 	.short	0x0054


	//----- nvinfo : EIATTR_PARAM_CBANK
	.align		4
        /*00dc*/ 	.byte	0x04, 0x0a
        /*00de*/ 	.short	(.L_37 - .L_36)
	.align		4
.L_36:
        /*00e0*/ 	.word	index@(.nv.constant0.triton_poi_fused__unsafe_index_add_convolution_leaky_relu_mul_sub_39)
        /*00e4*/ 	.short	0x0210
        /*00e6*/ 	.short	0x0054


	//----- nvinfo : EIATTR_SW_WAR
	.align		4
.L_37:
        /*00e8*/ 	.byte	0x04, 0x36
        /*00ea*/ 	.short	(.L_39 - .L_38)
.L_38:
        /*00ec*/ 	.word	0x00000008
.L_39:


//--------------------- .nv.callgraph             --------------------------
	.section	.nv.callgraph,"",@"SHT_CUDA_CALLGRAPH"
	.align	4
	.sectionentsize	8
	.align		4
        /*0000*/ 	.word	0x00000000
	.align		4
        /*0004*/ 	.word	0xffffffff
	.align		4
        /*0008*/ 	.word	0x00000000
	.align		4
        /*000c*/ 	.word	0xfffffffe
	.align		4
        /*0010*/ 	.word	0x00000000
	.align		4
        /*0014*/ 	.word	0xfffffffd
	.align		4
        /*0018*/ 	.word	0x00000000
	.align		4
        /*001c*/ 	.word	0xfffffffc


//--------------------- .text.triton_poi_fused__unsafe_index_add_convolution_leaky_relu_mul_sub_39 --------------------------
	.section	.text.triton_poi_fused__unsafe_index_add_convolution_leaky_relu_mul_sub_39,"ax",@progbits
	.align	128
        .global         triton_poi_fused__unsafe_index_add_convolution_leaky_relu_mul_sub_39
        .type           triton_poi_fused__unsafe_index_add_convolution_leaky_relu_mul_sub_39,@function
        .size           triton_poi_fused__unsafe_index_add_convolution_leaky_relu_mul_sub_39,(.L_x_1 - triton_poi_fused__unsafe_index_add_convolution_leaky_relu_mul_sub_39)
        .other          triton_poi_fused__unsafe_index_add_convolution_leaky_relu_mul_sub_39,@"STO_CUDA_ENTRY STV_DEFAULT"
triton_poi_fused__unsafe_index_add_convolution_leaky_relu_mul_sub_39:
.text.triton_poi_fused__unsafe_index_add_convolution_leaky_relu_mul_sub_39:
[----:B------:R-:W-:Y:S01]  /*0000*/  LDC R1, c[0x0][0x28] ;  /* 0x00000a00ff017b82 */ /* 0x000fe20000000800 */
[----:B------:R-:W1:Y:S07]  /*0010*/  S2R R0, SR_TID.X ;  /* 0x0000000000007919 */ /* 0x000e6e0000002100 */
[----:B------:R-:W2:Y:S01]  /*0020*/  LDC.64 R18, c[0x0][0x218] ;  /* 0x00008600ff127b82 */ /* 0x000ea20000000a00 */
[----:B------:R-:W-:Y:S01]  /*0030*/  ULDC.64 UR4, c[0x0][0x208] ;  /* 0x0000820000047ab9 */ /* 0x000fe20000000a00 */
[----:B------:R-:W-:Y:S01]  /*0040*/  ULDC.64 UR8, c[0x0][0x230] ;  /* 0x00008c0000087ab9 */ /* 0x000fe20000000a00 */
[----:B------:R-:W3:Y:S01]  /*0050*/  S2R R3, SR_CTAID.X ;  /* 0x0000000000037919 */ /* 0x000ee20000002500 */
[----:B------:R-:W-:-:S04]  /*0060*/  ULDC.64 UR6, c[0x0][0x228] ;  /* 0x00008a0000067ab9 */ /* 0x000fc80000000a00 */
[----:B------:R-:W4:Y:S08]  /*0070*/  LDC.64 R6, c[0x0][0x240] ;  /* 0x00009000ff067b82 */ /* 0x000f300000000a00 */
[----:B------:R-:W5:Y:S08]  /*0080*/  LDC.64 R8, c[0x0][0x220] ;  /* 0x00008800ff087b82 */ /* 0x000f700000000a00 */
[----:B------:R-:W5:Y:S01]  /*0090*/  LDC.64 R16, c[0x0][0x238] ;  /* 0x00008e00ff107b82 */ /* 0x000f620000000a00 */
[----:B-1----:R-:W-:-:S05]  /*00a0*/  IMAD.SHL.U32 R0, R0, 0x2, RZ ;  /* 0x0000000200007824 */ /* 0x002fca00078e00ff */
[----:B------:R-:W-:-:S05]  /*00b0*/  LOP3.LUT R0, R0, 0x1fe, RZ, 0xc0, !PT ;  /* 0x000001fe00007812 */ /* 0x000fca00078ec0ff */
[----:B---3--:R-:W-:-:S05]  /*00c0*/  IMAD R0, R3, 0x200, R0 ;  /* 0x0000020003007824 */ /* 0x008fca00078e0200 */
[----:B------:R-:W-:-:S04]  /*00d0*/  SHF.R.S32.HI R5, RZ, 0x1f, R0 ;  /* 0x0000001fff057819 */ /* 0x000fc80000011400 */
[----:B------:R-:W-:-:S04]  /*00e0*/  LEA.HI R5, R5, R0, RZ, 0x6 ;  /* 0x0000000005057211 */ /* 0x000fc800078f30ff */
[----:B------:R-:W-:Y:S02]  /*00f0*/  SHF.R.S32.HI R2, RZ, 0x6, R5 ;  /* 0x00000006ff027819 */ /* 0x000fe40000011405 */
[----:B------:R-:W-:Y:S02]  /*0100*/  LOP3.LUT R5, R5, 0xffffffc0, RZ, 0xc0, !PT ;  /* 0xffffffc005057812 */ /* 0x000fe400078ec0ff */
[----:B------:R-:W-:-:S04]  /*0110*/  LEA.HI R4, R2, R2, RZ, 0x6 ;  /* 0x0000000202047211 */ /* 0x000fc800078f30ff */
[----:B------:R-:W-:-:S05]  /*0120*/  LOP3.LUT R11, R4, 0xffffffc0, RZ, 0xc0, !PT ;  /* 0xffffffc0040b7812 */ /* 0x000fca00078ec0ff */
[----:B------:R-:W-:-:S04]  /*0130*/  IMAD.IADD R2, R2, 0x1, -R11 ;  /* 0x0000000102027824 */ /* 0x000fc800078e0a0b */
[----:B--2---:R-:W-:-:S04]  /*0140*/  IMAD.WIDE R18, R2, 0x8, R18 ;  /* 0x0000000802127825 */ /* 0x004fc800078e0212 */
[----:B----4-:R-:W-:Y:S02]  /*0150*/  IMAD.WIDE R6, R2, 0x8, R6 ;  /* 0x0000000802067825 */ /* 0x010fe400078e0206 */
[----:B------:R-:W2:Y:S02]  /*0160*/  LDG.E.EL.64 R18, desc[UR4][R18.64] ;  /* 0x0000000412127981 */ /* 0x000ea4000c2e1b00 */
[----:B------:R-:W-:Y:S02]  /*0170*/  IMAD.IADD R4, R0, 0x1, -R5 ;  /* 0x0000000100047824 */ /* 0x000fe400078e0a05 */
[----:B------:R-:W3:Y:S02]  /*0180*/  LDG.E.EL.64 R6, desc[UR4][R6.64] ;  /* 0x0000000406067981 */ /* 0x000ee4000c2e1b00 */
[C---:B-----5:R-:W-:Y:S02]  /*0190*/  IMAD.WIDE R12, R4.reuse, 0x8, R8 ;  /* 0x00000008040c7825 */ /* 0x060fe400078e0208 */
[----:B------:R-:W1:Y:S04]  /*01a0*/  LDC.64 R8, c[0x0][0x248] ;  /* 0x00009200ff087b82 */ /* 0x000e680000000a00 */
[----:B------:R-:W4:Y:S01]  /*01b0*/  LDG.E.EL.128 R12, desc[UR4][R12.64] ;  /* 0x000000040c0c7981 */ /* 0x000f22000c2e1d00 */
[----:B-1----:R-:W-:-:S06]  /*01c0*/  IMAD.WIDE R8, R4, 0x8, R8 ;  /* 0x0000000804087825 */ /* 0x002fcc00078e0208 */
[----:B------:R-:W5:Y:S01]  /*01d0*/  LDG.E.EL.128 R8, desc[UR4][R8.64] ;  /* 0x0000000408087981 */ /* 0x000f62000c2e1d00 */
[----:B------:R-:W-:-:S04]  /*01e0*/  SHF.R.S32.HI R3, RZ, 0x16, R3 ;  /* 0x00000016ff037819 */ /* 0x000fc80000011403 */
[----:B------:R-:W-:-:S04]  /*01f0*/  SGXT R3, R3, 0x1 ;  /* 0x000000010303781a */ /* 0x000fc80000000200 */
[----:B------:R-:W-:-:S04]  /*0200*/  LEA.HI R5, R3, R0, RZ, 0xc ;  /* 0x0000000003057211 */ /* 0x000fc800078f60ff */
[----:B------:R-:W-:Y:S02]  /*0210*/  SHF.R.S32.HI R5, RZ, 0xc, R5 ;  /* 0x0000000cff057819 */ /* 0x000fe40000011405 */
[----:B--2---:R-:W-:-:S04]  /*0220*/  SHF.R.U32.HI R23, RZ, 0x1a, R19 ;  /* 0x0000001aff177819 */ /* 0x004fc80000011613 */
[----:B------:R-:W-:Y:S02]  /*0230*/  LOP3.LUT R23, R23, 0x20, RZ, 0xc0, !PT ;  /* 0x0000002017177812 */ /* 0x000fe400078ec0ff */
[----:B---3--:R-:W-:Y:S02]  /*0240*/  SHF.R.U32.HI R21, RZ, 0x1a, R7 ;  /* 0x0000001aff157819 */ /* 0x008fe40000011607 */
[----:B------:R-:W-:Y:S01]  /*0250*/  IADD3 R3, P0, R18, R23, RZ ;  /* 0x0000001712037210 */ /* 0x000fe20007f1e0ff */
[----:B------:R-:W-:Y:S01]  /*0260*/  IMAD.SHL.U32 R18, R5, 0x400, RZ ;  /* 0x0000040005127824 */ /* 0x000fe200078e00ff */
[----:B------:R-:W-:-:S03]  /*0270*/  LOP3.LUT R21, R21, 0x20, RZ, 0xc0, !PT ;  /* 0x0000002015157812 */ /* 0x000fc600078ec0ff */
[----:B------:R-:W-:Y:S01]  /*0280*/  IMAD.X R20, RZ, RZ, R19, P0 ;  /* 0x000000ffff147224 */ /* 0x000fe200000e0613 */
[----:B------:R-:W-:Y:S02]  /*0290*/  IADD3 R19, P0, R6, R21, RZ ;  /* 0x0000001506137210 */ /* 0x000fe40007f1e0ff */
[----:B----4-:R-:W-:Y:S02]  /*02a0*/  SHF.R.U32.HI R21, RZ, 0x1a, R13 ;  /* 0x0000001aff157819 */ /* 0x010fe4000001160d */
[----:B------:R-:W-:Y:S01]  /*02b0*/  LEA.HI R6, R5, R5, RZ, 0x6 ;  /* 0x0000000505067211 */ /* 0x000fe200078f30ff */
[----:B------:R-:W-:Y:S01]  /*02c0*/  IMAD.X R23, RZ, RZ, R7, P0 ;  /* 0x000000ffff177224 */ /* 0x000fe200000e0607 */
[----:B------:R-:W-:Y:S02]  /*02d0*/  LOP3.LUT R21, R21, 0x20, RZ, 0xc0, !PT ;  /* 0x0000002015157812 */ /* 0x000fe400078ec0ff */
[----:B------:R-:W-:Y:S02]  /*02e0*/  LOP3.LUT R22, R6, 0xffffffc0, RZ, 0xc0, !PT ;  /* 0xffffffc006167812 */ /* 0x000fe400078ec0ff */
[----:B------:R-:W-:-:S02]  /*02f0*/  SHF.R.S32.HI R24, RZ, 0x1f, R18 ;  /* 0x0000001fff187819 */ /* 0x000fc40000011412 */
[-C--:B------:R-:W-:Y:S02]  /*0300*/  LEA R6, P1, R3, R18.reuse, 0x5 ;  /* 0x0000001203067211 */ /* 0x080fe400078228ff */
[----:B------:R-:W-:Y:S02]  /*0310*/  LEA R7, P2, R19, R18, 0x5 ;  /* 0x0000001213077211 */ /* 0x000fe400078428ff */
[----:B------:R-:W-:Y:S01]  /*0320*/  IADD3 R18, P0, R12, R21, RZ ;  /* 0x000000150c127210 */ /* 0x000fe20007f1e0ff */
[----:B------:R-:W-:Y:S01]  /*0330*/  IMAD.IADD R21, R5, 0x1, -R22 ;  /* 0x0000000105157824 */ /* 0x000fe200078e0a16 */
[-C--:B------:R-:W-:Y:S02]  /*0340*/  LEA.HI.X R5, R19, R24.reuse, R23, 0x5, P2 ;  /* 0x0000001813057211 */ /* 0x080fe400010f2c17 */
[----:B------:R-:W-:Y:S01]  /*0350*/  SHF.R.U32.HI R19, RZ, 0x1a, R15 ;  /* 0x0000001aff137819 */ /* 0x000fe2000001160f */
[----:B------:R-:W-:Y:S01]  /*0360*/  IMAD.X R22, RZ, RZ, R13, P0 ;  /* 0x000000ffff167224 */ /* 0x000fe200000e060d */
[----:B------:R-:W-:Y:S01]  /*0370*/  LEA.HI.X R3, R3, R24, R20, 0x5, P1 ;  /* 0x0000001803037211 */ /* 0x000fe200008f2c14 */
[----:B0-----:R-:W-:Y:S01]  /*0380*/  IMAD.WIDE R12, R21, 0x4, R16 ;  /* 0x00000004150c7825 */ /* 0x001fe200078e0210 */
[----:B------:R-:W-:-:S02]  /*0390*/  IADD3 R20, P0, R6, R18, RZ ;  /* 0x0000001206147210 */ /* 0x000fc40007f1e0ff */
[----:B------:R-:W-:Y:S02]  /*03a0*/  LOP3.LUT R19, R19, 0x20, RZ, 0xc0, !PT ;  /* 0x0000002013137812 */ /* 0x000fe400078ec0ff */
[C---:B------:R-:W-:Y:S01]  /*03b0*/  LEA R28, P2, R20.reuse, UR8, 0x2 ;  /* 0x00000008141c7c11 */ /* 0x040fe2000f8410ff */
[----:B------:R-:W-:Y:S01]  /*03c0*/  IMAD.X R21, R3, 0x1, R22, P0 ;  /* 0x0000000103157824 */ /* 0x000fe200000e0616 */
[----:B------:R-:W-:Y:S01]  /*03d0*/  IADD3 R19, P0, R14, R19, RZ ;  /* 0x000000130e137210 */ /* 0x000fe20007f1e0ff */
[----:B------:R-:W2:Y:S01]  /*03e0*/  LDG.E.EL R12, desc[UR4][R12.64] ;  /* 0x000000040c0c7981 */ /* 0x000ea2000c2e1900 */
[----:B------:R-:W-:Y:S02]  /*03f0*/  IADD3 R16, P1, R20, UR6, RZ ;  /* 0x0000000614107c10 */ /* 0x000fe4000ff3e0ff */
[----:B------:R-:W-:Y:S01]  /*0400*/  LEA.HI.X R29, R20, UR9, R21, 0x2, P2 ;  /* 0x00000009141d7c11 */ /* 0x000fe200090f1415 */
[----:B------:R-:W-:Y:S01]  /*0410*/  IMAD.X R20, RZ, RZ, R15, P0 ;  /* 0x000000ffff147224 */ /* 0x000fe200000e060f */
[----:B------:R-:W-:-:S02]  /*0420*/  IADD3.X R17, R21, UR7, RZ, P1, !PT ;  /* 0x0000000715117c10 */ /* 0x000fc40008ffe4ff */
[----:B------:R-:W-:Y:S01]  /*0430*/  IADD3 R18, P0, R7, R18, RZ ;  /* 0x0000001207127210 */ /* 0x000fe20007f1e0ff */
[----:B------:R-:W2:Y:S01]  /*0440*/  LDG.E.EL R21, desc[UR4][R28.64] ;  /* 0x000000041c157981 */ /* 0x000ea2000c2e1900 */
[----:B------:R-:W-:-:S03]  /*0450*/  IADD3 R15, P1, R7, R19, RZ ;  /* 0x00000013070f7210 */ /* 0x000fc60007f3e0ff */
[----:B------:R0:W3:Y:S01]  /*0460*/  LDG.E.EL.U8 R14, desc[UR4][R16.64] ;  /* 0x00000004100e7981 */ /* 0x0000e2000c2e1100 */
[C---:B------:R-:W-:Y:S01]  /*0470*/  IMAD.X R25, R5.reuse, 0x1, R22, P0 ;  /* 0x0000000105197824 */ /* 0x040fe200000e0616 */
[----:B------:R-:W-:Y:S01]  /*0480*/  IADD3 R22, P0, R18, UR6, RZ ;  /* 0x0000000612167c10 */ /* 0x000fe2000ff1e0ff */
[----:B------:R-:W-:Y:S01]  /*0490*/  IMAD.X R27, R5, 0x1, R20, P1 ;  /* 0x00000001051b7824 */ /* 0x000fe200008e0614 */
[----:B------:R-:W-:Y:S02]  /*04a0*/  LEA R24, P3, R15, UR8, 0x2 ;  /* 0x000000080f187c11 */ /* 0x000fe4000f8610ff */
[C---:B0-----:R-:W-:Y:S02]  /*04b0*/  LEA R16, P2, R18.reuse, UR8, 0x2 ;  /* 0x0000000812107c11 */ /* 0x041fe4000f8410ff */
[----:B------:R-:W-:Y:S02]  /*04c0*/  IADD3.X R23, R25, UR7, RZ, P0, !PT ;  /* 0x0000000719177c10 */ /* 0x000fe400087fe4ff */
[----:B------:R-:W-:-:S02]  /*04d0*/  LEA.HI.X R17, R18, UR9, R25, 0x2, P2 ;  /* 0x0000000912117c11 */ /* 0x000fc400090f1419 */
[----:B------:R-:W-:Y:S01]  /*04e0*/  IADD3 R26, P1, R15, UR6, RZ ;  /* 0x000000060f1a7c10 */ /* 0x000fe2000ff3e0ff */
[----:B------:R0:W4:Y:S01]  /*04f0*/  LDG.E.EL.U8 R18, desc[UR4][R22.64] ;  /* 0x0000000416127981 */ /* 0x000122000c2e1100 */
[----:B------:R-:W-:Y:S02]  /*0500*/  LEA.HI.X R25, R15, UR9, R27, 0x2, P3 ;  /* 0x000000090f197c11 */ /* 0x000fe400098f141b */
[----:B-----5:R-:W-:Y:S01]  /*0510*/  SHF.R.U32.HI R28, RZ, 0x1a, R9 ;  /* 0x0000001aff1c7819 */ /* 0x020fe20000011609 */
[----:B------:R1:W5:Y:S01]  /*0520*/  LDG.E.EL R15, desc[UR4][R16.64] ;  /* 0x00000004100f7981 */ /* 0x000362000c2e1900 */
[----:B------:R-:W-:Y:S02]  /*0530*/  SHF.R.U32.HI R29, RZ, 0x1a, R11 ;  /* 0x0000001aff1d7819 */ /* 0x000fe4000001160b */
[----:B------:R-:W-:Y:S02]  /*0540*/  IADD3.X R27, R27, UR7, RZ, P1, !PT ;  /* 0x000000071b1b7c10 */ /* 0x000fe40008ffe4ff */
[----:B0-----:R-:W-:-:S03]  /*0550*/  LOP3.LUT R23, R28, 0x20, RZ, 0xc0, !PT ;  /* 0x000000201c177812 */ /* 0x001fc600078ec0ff */
[----:B------:R0:W5:Y:S01]  /*0560*/  LDG.E.EL.U8 R13, desc[UR4][R26.64] ;  /* 0x000000041a0d7981 */ /* 0x000162000c2e1100 */
[----:B-1----:R-:W-:Y:S02]  /*0570*/  IADD3 R17, P0, R6, R19, RZ ;  /* 0x0000001306117210 */ /* 0x002fe40007f1e0ff */
[----:B------:R-:W-:Y:S01]  /*0580*/  IADD3 R22, P2, R8, R23, RZ ;  /* 0x0000001708167210 */ /* 0x000fe20007f5e0ff */
[----:B------:R1:W5:Y:S02]  /*0590*/  LDG.E.EL R19, desc[UR4][R24.64] ;  /* 0x0000000418137981 */ /* 0x000364000c2e1900 */
[----:B------:R-:W-:Y:S01]  /*05a0*/  IMAD.X R20, R3, 0x1, R20, P0 ;  /* 0x0000000103147824 */ /* 0x000fe200000e0614 */
[----:B------:R-:W-:Y:S02]  /*05b0*/  IADD3 R28, P0, R17, UR6, RZ ;  /* 0x00000006111c7c10 */ /* 0x000fe4000ff1e0ff */
[----:B------:R-:W-:Y:S02]  /*05c0*/  LEA R16, P1, R17, UR8, 0x2 ;  /* 0x0000000811107c11 */ /* 0x000fe4000f8210ff */
[----:B------:R-:W-:Y:S01]  /*05d0*/  LOP3.LUT R23, R29, 0x20, RZ, 0xc0, !PT ;  /* 0x000000201d177812 */ /* 0x000fe200078ec0ff */
[----:B0-----:R-:W-:Y:S01]  /*05e0*/  IMAD.X R26, RZ, RZ, R9, P2 ;  /* 0x000000ffff1a7224 */ /* 0x001fe200010e0609 */
[----:B------:R-:W-:-:S02]  /*05f0*/  IADD3.X R29, R20, UR7, RZ, P0, !PT ;  /* 0x00000007141d7c10 */ /* 0x000fc400087fe4ff */
[----:B------:R-:W-:Y:S02]  /*0600*/  LEA.HI.X R17, R17, UR9, R20, 0x2, P1 ;  /* 0x0000000911117c11 */ /* 0x000fe400088f1414 */
[----:B------:R-:W-:Y:S01]  /*0610*/  IADD3 R23, P0, R10, R23, RZ ;  /* 0x000000170a177210 */ /* 0x000fe20007f1e0ff */
[----:B------:R0:W5:Y:S01]  /*0620*/  LDG.E.EL.U8 R20, desc[UR4][R28.64] ;  /* 0x000000041c147981 */ /* 0x000162000c2e1100 */
[----:B------:R-:W-:-:S03]  /*0630*/  IADD3 R9, P1, R22, R7, RZ ;  /* 0x0000000716097210 */ /* 0x000fc60007f3e0ff */
[----:B-1----:R-:W-:Y:S01]  /*0640*/  IMAD.X R24, RZ, RZ, R11, P0 ;  /* 0x000000ffff187224 */ /* 0x002fe200000e060b */
[----:B------:R1:W5:Y:S01]  /*0650*/  LDG.E.EL R17, desc[UR4][R16.64] ;  /* 0x0000000410117981 */ /* 0x000362000c2e1900 */
[----:B------:R-:W-:Y:S01]  /*0660*/  IMAD.X R11, R26, 0x1, R5, P1 ;  /* 0x000000011a0b7824 */ /* 0x000fe200008e0605 */
[C---:B------:R-:W-:Y:S02]  /*0670*/  LEA R8, P1, R9.reuse, UR8, 0x2 ;  /* 0x0000000809087c11 */ /* 0x040fe4000f8210ff */
[----:B------:R-:W-:Y:S02]  /*0680*/  IADD3 R10, P0, R9, UR6, RZ ;  /* 0x00000006090a7c10 */ /* 0x000fe4000ff1e0ff */
[----:B------:R-:W-:Y:S02]  /*0690*/  LEA.HI.X R9, R9, UR9, R11, 0x2, P1 ;  /* 0x0000000909097c11 */ /* 0x000fe400088f140b */
[----:B------:R-:W-:Y:S02]  /*06a0*/  IADD3 R25, P1, R22, R6, RZ ;  /* 0x0000000616197210 */ /* 0x000fe40007f3e0ff */
[----:B------:R-:W-:Y:S01]  /*06b0*/  IADD3.X R11, R11, UR7, RZ, P0, !PT ;  /* 0x000000070b0b7c10 */ /* 0x000fe200087fe4ff */
[----:B------:R1:W5:Y:S01]  /*06c0*/  LDG.E.EL R29, desc[UR4][R8.64] ;  /* 0x00000004081d7981 */ /* 0x000362000c2e1900 */
[----:B------:R-:W-:-:S02]  /*06d0*/  IADD3 R27, P0, R23, R7, RZ ;  /* 0x00000007171b7210 */ /* 0x000fc40007f1e0ff */
[----:B0-----:R-:W-:Y:S01]  /*06e0*/  IADD3 R28, P2, R23, R6, RZ ;  /* 0x00000006171c7210 */ /* 0x001fe20007f5e0ff */
[----:B------:R-:W-:Y:S01]  /*06f0*/  IMAD.X R23, R26, 0x1, R3, P1 ;  /* 0x000000011a177824 */ /* 0x000fe200008e0603 */
[C---:B------:R-:W-:Y:S01]  /*0700*/  LEA R6, P4, R25.reuse, UR8, 0x2 ;  /* 0x0000000819067c11 */ /* 0x040fe2000f8810ff */
[C---:B-1----:R-:W-:Y:S01]  /*0710*/  IMAD.X R16, R24.reuse, 0x1, R5, P0 ;  /* 0x0000000118107824 */ /* 0x042fe200000e0605 */
[----:B------:R-:W5:Y:S02]  /*0720*/  LDG.E.EL.U8 R10, desc[UR4][R10.64] ;  /* 0x000000040a0a7981 */ /* 0x000f64000c2e1100 */
[----:B------:R-:W-:Y:S02]  /*0730*/  LEA.HI.X R7, R25, UR9, R23, 0x2, P4 ;  /* 0x0000000919077c11 */ /* 0x000fe4000a0f1417 */
[----:B------:R-:W-:Y:S01]  /*0740*/  IADD3 R8, P0, R27, UR6, RZ ;  /* 0x000000061b087c10 */ /* 0x000fe2000ff1e0ff */
[----:B------:R-:W-:Y:S01]  /*0750*/  IMAD.X R3, R24, 0x1, R3, P2 ;  /* 0x0000000118037824 */ /* 0x000fe200010e0603 */
[----:B------:R-:W-:-:S02]  /*0760*/  LEA R26, P1, R27, UR8, 0x2 ;  /* 0x000000081b1a7c11 */ /* 0x000fc4000f8210ff */
[----:B------:R-:W-:Y:S01]  /*0770*/  IADD3.X R9, R16, UR7, RZ, P0, !PT ;  /* 0x0000000710097c10 */ /* 0x000fe200087fe4ff */
[----:B------:R0:W5:Y:S01]  /*0780*/  LDG.E.EL R11, desc[UR4][R6.64] ;  /* 0x00000004060b7981 */ /* 0x000162000c2e1900 */
[----:B------:R-:W-:Y:S02]  /*0790*/  IADD3 R22, P3, R25, UR6, RZ ;  /* 0x0000000619167c10 */ /* 0x000fe4000ff7e0ff */
[----:B------:R-:W-:Y:S01]  /*07a0*/  LEA.HI.X R27, R27, UR9, R16, 0x2, P1 ;  /* 0x000000091b1b7c11 */ /* 0x000fe200088f1410 */
[----:B------:R-:W1:Y:S01]  /*07b0*/  LDC.64 R24, c[0x0][0x250] ;  /* 0x00009400ff187b82 */ /* 0x000e620000000a00 */
[----:B------:R0:W5:Y:S02]  /*07c0*/  LDG.E.EL.U8 R16, desc[UR4][R8.64] ;  /* 0x0000000408107981 */ /* 0x000164000c2e1100 */
[----:B0-----:R-:W-:Y:S02]  /*07d0*/  IADD3 R6, P0, R28, UR6, RZ ;  /* 0x000000061c067c10 */ /* 0x001fe4000ff1e0ff */
[----:B------:R-:W5:Y:S02]  /*07e0*/  LDG.E.EL R27, desc[UR4][R26.64] ;  /* 0x000000041a1b7981 */ /* 0x000f64000c2e1900 */
[----:B------:R-:W-:-:S02]  /*07f0*/  IADD3.X R7, R3, UR7, RZ, P0, !PT ;  /* 0x0000000703077c10 */ /* 0x000fc400087fe4ff */
[C---:B------:R-:W-:Y:S02]  /*0800*/  LEA R8, P0, R28.reuse, UR8, 0x2 ;  /* 0x000000081c087c11 */ /* 0x040fe4000f8010ff */
[----:B------:R-:W-:Y:S02]  /*0810*/  IADD3.X R23, R23, UR7, RZ, P3, !PT ;  /* 0x0000000717177c10 */ /* 0x000fe40009ffe4ff */
[----:B------:R-:W-:Y:S02]  /*0820*/  LEA.HI.X R9, R28, UR9, R3, 0x2, P0 ;  /* 0x000000091c097c11 */ /* 0x000fe400080f1403 */
[----:B------:R0:W5:Y:S04]  /*0830*/  LDG.E.EL.U8 R3, desc[UR4][R6.64] ;  /* 0x0000000406037981 */ /* 0x000168000c2e1100 */
[----:B------:R-:W5:Y:S01]  /*0840*/  LDG.E.EL.U8 R22, desc[UR4][R22.64] ;  /* 0x0000000416167981 */ /* 0x000f62000c2e1100 */
[----:B0-----:R-:W0:Y:S03]  /*0850*/  LDC.64 R6, c[0x0][0x258] ;  /* 0x00009600ff067b82 */ /* 0x001e260000000a00 */
[----:B------:R0:W5:Y:S01]  /*0860*/  LDG.E.EL R23, desc[UR4][R8.64] ;  /* 0x0000000408177981 */ /* 0x000162000c2e1900 */
[----:B-1----:R-:W-:-:S06]  /*0870*/  IMAD.WIDE R4, R4, 0x4, R24 ;  /* 0x0000000404047825 */ /* 0x002fcc00078e0218 */
[----:B------:R-:W5:Y:S01]  /*0880*/  LDG.E.EL.64 R4, desc[UR4][R4.64] ;  /* 0x0000000404047981 */ /* 0x000f62000c2e1b00 */
[----:B0-----:R-:W-:-:S06]  /*0890*/  IMAD.WIDE R24, R2, 0x4, R6 ;  /* 0x0000000402187825 */ /* 0x001fcc00078e0206 */
[----:B------:R-:W5:Y:S01]  /*08a0*/  LDG.E.EL R24, desc[UR4][R24.64] ;  /* 0x0000000418187981 */ /* 0x000f62000c2e1900 */
[----:B---3--:R-:W-:Y:S01]  /*08b0*/  ISETP.NE.AND P6, PT, R14, RZ, PT ;  /* 0x000000ff0e00720c */ /* 0x008fe20003fc5270 */
[----:B--2---:R-:W-:-:S12]  /*08c0*/  FADD R21, R12, R21 ;  /* 0x000000150c157221 */ /* 0x004fd80000000000 */
[----:B------:R-:W-:Y:S01]  /*08d0*/  @!P6 FMUL R21, R21, 0.10000000149011611938 ;  /* 0x3dcccccd1515e820 */ /* 0x000fe20000400000 */
[----:B----4-:R-:W-:Y:S02]  /*08e0*/  ISETP.NE.AND P5, PT, R18, RZ, PT ;  /* 0x000000ff1200720c */ /* 0x010fe40003fa5270 */
[----:B-----5:R-:W-:Y:S01]  /*08f0*/  ISETP.NE.AND P2, PT, R13, RZ, PT ;  /* 0x000000ff0d00720c */ /* 0x020fe20003f45270 */
[----:B------:R-:W-:-:S10]  /*0900*/  FADD R15, R12, R15 ;  /* 0x0000000f0c0f7221 */ /* 0x000fd40000000000 */
[----:B------:R-:W-:Y:S01]  /*0910*/  @!P5 FMUL R15, R15, 0.10000000149011611938 ;  /* 0x3dcccccd0f0fd820 */ /* 0x000fe20000400000 */
[----:B------:R-:W-:Y:S01]  /*0920*/  ISETP.NE.AND P1, PT, R20, RZ, PT ;  /* 0x000000ff1400720c */ /* 0x000fe20003f25270 */
[----:B------:R-:W-:Y:S01]  /*0930*/  FADD R14, R12, R17 ;  /* 0x000000110c0e7221 */ /* 0x000fe20000000000 */
[----:B------:R-:W-:Y:S01]  /*0940*/  ISETP.NE.AND P4, PT, R10, RZ, PT ;  /* 0x000000ff0a00720c */ /* 0x000fe20003f85270 */
[C---:B------:R-:W-:Y:S01]  /*0950*/  FADD R6, R12.reuse, R29 ;  /* 0x0000001d0c067221 */ /* 0x040fe20000000000 */
[----:B------:R-:W-:Y:S01]  /*0960*/  FADD R10, R12, R19 ;  /* 0x000000130c0a7221 */ /* 0x000fe20000000000 */
[----:B------:R-:W-:Y:S01]  /*0970*/  ISETP.NE.AND P0, PT, R16, RZ, PT ;  /* 0x000000ff1000720c */ /* 0x000fe20003f05270 */
[----:B------:R-:W-:-:S09]  /*0980*/  FADD R8, R12, R11 ;  /* 0x0000000b0c087221 */ /* 0x000fd20000000000 */
[----:B------:R-:W-:Y:S01]  /*0990*/  @!P4 FMUL R6, R6, 0.10000000149011611938 ;  /* 0x3dcccccd0606c820 */ /* 0x000fe20000400000 */
[----:B------:R-:W-:Y:S01]  /*09a0*/  FADD R27, R12, R27 ;  /* 0x0000001b0c1b7221 */ /* 0x000fe20000000000 */
[----:B------:R-:W-:Y:S02]  /*09b0*/  ISETP.NE.AND P6, PT, R3, RZ, PT ;  /* 0x000000ff0300720c */ /* 0x000fe40003fc5270 */
[----:B------:R-:W0:Y:S01]  /*09c0*/  LDC.64 R2, c[0x0][0x210] ;  /* 0x00008400ff027b82 */ /* 0x000e220000000a00 */
[----:B------:R-:W-:Y:S01]  /*09d0*/  ISETP.NE.AND P3, PT, R22, RZ, PT ;  /* 0x000000ff1600720c */ /* 0x000fe20003f65270 */
[----:B------:R-:W-:Y:S01]  /*09e0*/  @!P2 FMUL R10, R10, 0.10000000149011611938 ;  /* 0x3dcccccd0a0aa820 */ /* 0x000fe20000400000 */
[----:B------:R-:W-:Y:S01]  /*09f0*/  @!P1 FMUL R14, R14, 0.10000000149011611938 ;  /* 0x3dcccccd0e0e9820 */ /* 0x000fe20000400000 */
[----:B------:R-:W-:Y:S01]  /*0a00*/  @!P0 FMUL R27, R27, 0.10000000149011611938 ;  /* 0x3dcccccd1b1b8820 */ /* 0x000fe20000400000 */
[----:B------:R-:W-:-:S09]  /*0a10*/  FADD R23, R12, R23 ;  /* 0x000000170c177221 */ /* 0x000fd20000000000 */
[----:B------:R-:W-:Y:S01]  /*0a20*/  @!P3 FMUL R8, R8, 0.10000000149011611938 ;  /* 0x3dcccccd0808b820 */ /* 0x000fe20000400000 */
[----:B------:R-:W-:Y:S01]  /*0a30*/  @!P6 FMUL R23, R23, 0.10000000149011611938 ;  /* 0x3dcccccd1717e820 */ /* 0x000fe20000400000 */
[----:B------:R-:W-:Y:S01]  /*0a40*/  FADD R6, -R15, R6 ;  /* 0x000000060f067221 */ /* 0x000fe20000000100 */
[----:B------:R-:W-:Y:S01]  /*0a50*/  FADD R27, -R10, R27 ;  /* 0x0000001b0a1b7221 */ /* 0x000fe20000000100 */
[----:B------:R-:W-:Y:S01]  /*0a60*/  FADD R8, -R21, R8 ;  /* 0x0000000815087221 */ /* 0x000fe20000000100 */
[----:B------:R-:W-:Y:S01]  /*0a70*/  FADD R23, -R14, R23 ;  /* 0x000000170e177221 */ /* 0x000fe20000000100 */
[C---:B------:R-:W-:Y:S01]  /*0a80*/  FFMA R15, R4.reuse, R6, R15 ;  /* 0x00000006040f7223 */ /* 0x040fe2000000000f */
[C---:B------:R-:W-:Y:S01]  /*0a90*/  FFMA R27, R5.reuse, R27, R10 ;  /* 0x0000001b051b7223 */ /* 0x040fe2000000000a */
[----:B------:R-:W-:Y:S01]  /*0aa0*/  FFMA R8, R4, R8, R21 ;  /* 0x0000000804087223 */ /* 0x000fe20000000015 */
[----:B------:R-:W-:-:S03]  /*0ab0*/  FFMA R14, R5, R23, R14 ;  /* 0x00000017050e7223 */ /* 0x000fc6000000000e */
[----:B------:R-:W-:Y:S01]  /*0ac0*/  FADD R8, -R15, R8 ;  /* 0x000000080f087221 */ /* 0x000fe20000000100 */
[----:B------:R-:W-:Y:S01]  /*0ad0*/  FADD R14, -R27, R14 ;  /* 0x0000000e1b0e7221 */ /* 0x000fe20000000100 */
[----:B0-----:R-:W-:-:S04]  /*0ae0*/  IMAD.WIDE R2, R0, 0x4, R2 ;  /* 0x0000000400027825 */ /* 0x001fc800078e0202 */
[C---:B------:R-:W-:Y:S01]  /*0af0*/  FFMA R8, R24.reuse, R8, R15 ;  /* 0x0000000818087223 */ /* 0x040fe2000000000f */
[----:B------:R-:W-:-:S05]  /*0b00*/  FFMA R9, R24, R14, R27 ;  /* 0x0000000e18097223 */ /* 0x000fca000000001b */
[----:B------:R-:W-:Y:S01]  /*0b10*/  STG.E.64 desc[UR4][R2.64], R8 ;  /* 0x0000000802007986 */ /* 0x000fe2000c101b04 */
[----:B------:R-:W-:Y:S05]  /*0b20*/  EXIT ;  /* 0x000000000000794d */ /* 0x000fea0003800000 */
.L_x_0:
[----:B------:R-:W-:-:S00]  /*0b30*/  BRA `(.L_x_0) ;  /* 0xfffffffc00fc7947 */ /* 0x000fc0000383ffff */
[----:B------:R-:W-:-:S00]  /*0b40*/  NOP ;  /* 0x0000000000007918 */ /* 0x000fc00000000000 */
        /* <DEDUP_REMOVED lines=11> */
.L_x_1:


//--------------------- .nv.constant0.triton_poi_fused__unsafe_index_add_convolution_leaky_relu_mul_sub_39 --------------------------
	.section	.nv.constant0.triton_poi_fused__unsafe_index_add_convolution_leaky_relu_mul_sub_39,"a",@progbits
	.sectionflags	@""
	.align	4
.nv.constant0.triton_poi_fused__unsafe_index_add_convolution_leaky_relu_mul_sub_39:
	.zero		612
